//
// Generated by NVIDIA NVVM Compiler
//
// Compiler Build ID: CL-36424714
// Cuda compilation tools, release 13.0, V13.0.88
// Based on NVVM 20.0.0
//

.version 9.0
.target sm_100
.address_size 64

	// .globl	_Z12vecAddKernelPfS_S_i

.visible .entry _Z12vecAddKernelPfS_S_i(
	.param .u64 .ptr .align 1 _Z12vecAddKernelPfS_S_i_param_0,
	.param .u64 .ptr .align 1 _Z12vecAddKernelPfS_S_i_param_1,
	.param .u64 .ptr .align 1 _Z12vecAddKernelPfS_S_i_param_2,
	.param .u32 _Z12vecAddKernelPfS_S_i_param_3
)
{
	.reg .pred 	%p<5>;
	.reg .b32 	%r<10>;
	.reg .b32 	%f<13>;
	.reg .b64 	%rd<23>;

	ld.param.u64 	%rd4, [_Z12vecAddKernelPfS_S_i_param_0];
	ld.param.u64 	%rd5, [_Z12vecAddKernelPfS_S_i_param_1];
	ld.param.u64 	%rd6, [_Z12vecAddKernelPfS_S_i_param_2];
	ld.param.u32 	%r2, [_Z12vecAddKernelPfS_S_i_param_3];
	cvta.to.global.u64 	%rd1, %rd6;
	cvta.to.global.u64 	%rd2, %rd5;
	cvta.to.global.u64 	%rd3, %rd4;
	mov.u32 	%r3, %tid.x;
	mov.u32 	%r4, %ntid.x;
	mov.u32 	%r5, %ctaid.x;
	mad.lo.s32 	%r6, %r4, %r5, %r3;
	shl.b32 	%r1, %r6, 2;
	setp.ge.s32 	%p1, %r1, %r2;
	@%p1 bra 	$L__BB0_2;
	mul.wide.s32 	%rd7, %r1, 4;
	add.s64 	%rd8, %rd3, %rd7;
	ld.global.f32 	%f1, [%rd8];
	add.s64 	%rd9, %rd2, %rd7;
	ld.global.f32 	%f2, [%rd9];
	add.f32 	%f3, %f1, %f2;
	add.s64 	%rd10, %rd1, %rd7;
	st.global.f32 	[%rd10], %f3;
$L__BB0_2:
	add.s32 	%r7, %r1, 1;
	setp.ge.s32 	%p2, %r7, %r2;
	@%p2 bra 	$L__BB0_4;
	mul.wide.s32 	%rd11, %r1, 4;
	add.s64 	%rd12, %rd3, %rd11;
	ld.global.f32 	%f4, [%rd12+4];
	add.s64 	%rd13, %rd2, %rd11;
	ld.global.f32 	%f5, [%rd13+4];
	add.f32 	%f6, %f4, %f5;
	add.s64 	%rd14, %rd1, %rd11;
	st.global.f32 	[%rd14+4], %f6;
$L__BB0_4:
	add.s32 	%r8, %r1, 2;
	setp.ge.s32 	%p3, %r8, %r2;
	@%p3 bra 	$L__BB0_6;
	mul.wide.s32 	%rd15, %r1, 4;
	add.s64 	%rd16, %rd3, %rd15;
	ld.global.f32 	%f7, [%rd16+8];
	add.s64 	%rd17, %rd2, %rd15;
	ld.global.f32 	%f8, [%rd17+8];
	add.f32 	%f9, %f7, %f8;
	add.s64 	%rd18, %rd1, %rd15;
	st.global.f32 	[%rd18+8], %f9;
$L__BB0_6:
	add.s32 	%r9, %r1, 3;
	setp.ge.s32 	%p4, %r9, %r2;
	@%p4 bra 	$L__BB0_8;
	mul.wide.s32 	%rd19, %r1, 4;
	add.s64 	%rd20, %rd3, %rd19;
	ld.global.f32 	%f10, [%rd20+12];
	add.s64 	%rd21, %rd2, %rd19;
	ld.global.f32 	%f11, [%rd21+12];
	add.f32 	%f12, %f10, %f11;
	add.s64 	%rd22, %rd1, %rd19;
	st.global.f32 	[%rd22+12], %f12;
$L__BB0_8:
	ret;

}


// ===== COMPILED SASS (sm_100) =====

	.target	sm_100

	.elftype	@"ET_EXEC"


//--------------------- .note.nv.tkinfo           --------------------------
	.section	.note.nv.tkinfo,"",@"SHT_NOTE"
	.sectionflags	@"SHF_NOTE_NV_TKINFO"
	.tkinfo
        /*0018*/ 	.word	0x00000002
        /*0030*/ 	.string	""
        /*0030*/ 	.string	"ptxas"
        /*0030*/ 	.string	"Cuda compilation tools, release 13.0, V13.0.88"
        /*0030*/ 	.string	"Build cuda_13.0.r13.0/compiler.36424714_0"
        /*0030*/ 	.string	"-arch sm_100 -m 64 "



//--------------------- .note.nv.cuinfo           --------------------------
	.section	.note.nv.cuinfo,"",@"SHT_NOTE"
	.sectionflags	@"SHF_NOTE_NV_CUINFO"
        /*0018*/ 	.short	0x0002
        /*001a*/ 	.short	0x0064
        /*001c*/ 	.short	0x0082
	.zero		2


//--------------------- .nv.info                  --------------------------
	.section	.nv.info,"",@"SHT_CUDA_INFO"
	.align	4


	//----- nvinfo : EIATTR_REGCOUNT
	.align		4
        /*0000*/ 	.byte	0x04, 0x2f
        /*0002*/ 	.short	(.L_1 - .L_0)
	.align		4
.L_0:
        /*0004*/ 	.word	index@(_Z12vecAddKernelPfS_S_i)
        /*0008*/ 	.word	0x00000010


	//----- nvinfo : EIATTR_FRAME_SIZE
	.align		4
.L_1:
        /*000c*/ 	.byte	0x04, 0x11
        /*000e*/ 	.short	(.L_3 - .L_2)
	.align		4
.L_2:
        /*0010*/ 	.word	index@(_Z12vecAddKernelPfS_S_i)
        /*0014*/ 	.word	0x00000000


	//----- nvinfo : EIATTR_MIN_STACK_SIZE
	.align		4
.L_3:
        /*0018*/ 	.byte	0x04, 0x12
        /*001a*/ 	.short	(.L_5 - .L_4)
	.align		4
.L_4:
        /*001c*/ 	.word	index@(_Z12vecAddKernelPfS_S_i)
        /*0020*/ 	.word	0x00000000
.L_5:


//--------------------- .nv.compat                --------------------------
	.section	.nv.compat,"",@"SHT_CUDA_COMPAT_INFO"
	.align	4
        /*0000*/ 	.byte	0x02, 0x09, 0x00, 0x00, 0x02, 0x02, 0x01, 0x00, 0x02, 0x05, 0x05, 0x00, 0x03, 0x07, 0x01, 0x01
        /*0010*/ 	.byte	0x02, 0x03, 0x00, 0x00, 0x02, 0x06, 0x01, 0x00, 0x04, 0x0b, 0x08, 0x00, 0x09, 0x00, 0x00, 0x00
        /*0020*/ 	.byte	0x00, 0x00, 0x00, 0x00


//--------------------- .nv.info._Z12vecAddKernelPfS_S_i --------------------------
	.section	.nv.info._Z12vecAddKernelPfS_S_i,"",@"SHT_CUDA_INFO"
	.sectionflags	@""
	.align	4


	//----- nvinfo : EIATTR_CUDA_API_VERSION
	.align		4
        /*0000*/ 	.byte	0x04, 0x37
        /*0002*/ 	.short	(.L_7 - .L_6)
.L_6:
        /*0004*/ 	.word	0x00000082


	//----- nvinfo : EIATTR_KPARAM_INFO
	.align		4
.L_7:
        /*0008*/ 	.byte	0x04, 0x17
        /*000a*/ 	.short	(.L_9 - .L_8)
.L_8:
        /*000c*/ 	.word	0x00000000
        /*0010*/ 	.short	0x0003
        /*0012*/ 	.short	0x0018
        /*0014*/ 	.byte	0x00, 0xf0, 0x11, 0x00


	//----- nvinfo : EIATTR_KPARAM_INFO
	.align		4
.L_9:
        /*0018*/ 	.byte	0x04, 0x17
        /*001a*/ 	.short	(.L_11 - .L_10)
.L_10:
        /*001c*/ 	.word	0x00000000
        /*0020*/ 	.short	0x0002
        /*0022*/ 	.short	0x0010
        /*0024*/ 	.byte	0x00, 0xf5, 0x21, 0x00


	//----- nvinfo : EIATTR_KPARAM_INFO
	.align		4
.L_11:
        /*0028*/ 	.byte	0x04, 0x17
        /*002a*/ 	.short	(.L_13 - .L_12)
.L_12:
        /*002c*/ 	.word	0x00000000
        /*0030*/ 	.short	0x0001
        /*0032*/ 	.short	0x0008
        /*0034*/ 	.byte	0x00, 0xf5, 0x21, 0x00


	//----- nvinfo : EIATTR_KPARAM_INFO
	.align		4
.L_13:
        /*0038*/ 	.byte	0x04, 0x17
        /*003a*/ 	.short	(.L_15 - .L_14)
.L_14:
        /*003c*/ 	.word	0x00000000
        /*0040*/ 	.short	0x0000
        /*0042*/ 	.short	0x0000
        /*0044*/ 	.byte	0x00, 0xf5, 0x21, 0x00


	//----- nvinfo : EIATTR_SPARSE_MMA_MASK
	.align		4
.L_15:
        /*0048*/ 	.byte	0x03, 0x50
        /*004a*/ 	.short	0x0000


	//----- nvinfo : EIATTR_MAXREG_COUNT
	.align		4
        /*004c*/ 	.byte	0x03, 0x1b
        /*004e*/ 	.short	0x00ff


	//----- nvinfo : EIATTR_MERCURY_ISA_VERSION
	.align		4
        /*0050*/ 	.byte	0x03, 0x5f
        /*0052*/ 	.short	0x0101


	//----- nvinfo : EIATTR_VRC_CTA_INIT_COUNT
	.align		4
        /*0054*/ 	.byte	0x02, 0x4a
	.zero		1
	.zero		1


	//----- nvinfo : EIATTR_EXIT_INSTR_OFFSETS
	.align		4
        /*0058*/ 	.byte	0x04, 0x1c
        /*005a*/ 	.short	(.L_17 - .L_16)


	//   ....[0]....
.L_16:
        /*005c*/ 	.word	0x00000300


	//   ....[1]....
        /*0060*/ 	.word	0x000003b0


	//----- nvinfo : EIATTR_CRS_STACK_SIZE
	.align		4
.L_17:
        /*0064*/ 	.byte	0x04, 0x1e
        /*0066*/ 	.short	(.L_19 - .L_18)
.L_18:
        /*0068*/ 	.word	0x00000000


	//----- nvinfo : EIATTR_CBANK_PARAM_SIZE
	.align		4
.L_19:
        /*006c*/ 	.byte	0x03, 0x19
        /*006e*/ 	.short	0x001c


	//----- nvinfo : EIATTR_PARAM_CBANK
	.align		4
        /*0070*/ 	.byte	0x04, 0x0a
        /*0072*/ 	.short	(.L_21 - .L_20)
	.align		4
.L_20:
        /*0074*/ 	.word	index@(.nv.constant0._Z12vecAddKernelPfS_S_i)
        /*0078*/ 	.short	0x0380
        /*007a*/ 	.short	0x001c


	//----- nvinfo : EIATTR_SW_WAR
	.align		4
.L_21:
        /*007c*/ 	.byte	0x04, 0x36
        /*007e*/ 	.short	(.L_23 - .L_22)
.L_22:
        /*0080*/ 	.word	0x00000008
.L_23:


//--------------------- .nv.callgraph             --------------------------
	.section	.nv.callgraph,"",@"SHT_CUDA_CALLGRAPH"
	.align	4
	.sectionentsize	8
	.align		4
        /*0000*/ 	.word	0x00000000
	.align		4
        /*0004*/ 	.word	0xffffffff
	.align		4
        /*0008*/ 	.word	0x00000000
	.align		4
        /*000c*/ 	.word	0xfffffffe
	.align		4
        /*0010*/ 	.word	0x00000000
	.align		4
        /*0014*/ 	.word	0xfffffffd
	.align		4
        /*0018*/ 	.word	0x00000000
	.align		4
        /*001c*/ 	.word	0xfffffffc


//--------------------- .text._Z12vecAddKernelPfS_S_i --------------------------
	.section	.text._Z12vecAddKernelPfS_S_i,"ax",@progbits
	.align	128
        .global         _Z12vecAddKernelPfS_S_i
        .type           _Z12vecAddKernelPfS_S_i,@function
        .size           _Z12vecAddKernelPfS_S_i,(.L_x_3 - _Z12vecAddKernelPfS_S_i)
        .other          _Z12vecAddKernelPfS_S_i,@"STO_CUDA_ENTRY STV_DEFAULT"
_Z12vecAddKernelPfS_S_i:
.text._Z12vecAddKernelPfS_S_i:
[----:B------:R-:W-:Y:S01]  /*0000*/  LDC R1, c[0x0][0x37c] ;  /* 0x0000df00ff017b82 */ /* 0x000fe20000000800 */
[----:B------:R-:W0:Y:S01]  /*0010*/  S2R R0, SR_TID.X ;  /* 0x0000000000007919 */ /* 0x000e220000002100 */
[----:B------:R-:W0:Y:S06]  /*0020*/  LDCU UR4, c[0x0][0x360] ;  /* 0x00006c00ff0477ac */ /* 0x000e2c0008000800 */
[----:B------:R-:W1:Y:S01]  /*0030*/  LDC.64 R2, c[0x0][0x380] ;  /* 0x0000e000ff027b82 */ /* 0x000e620000000a00 */
[----:B------:R-:W0:Y:S01]  /*0040*/  S2R R7, SR_CTAID.X ;  /* 0x0000000000077919 */ /* 0x000e220000002500 */
[----:B------:R-:W2:Y:S06]  /*0050*/  LDCU UR6, c[0x0][0x398] ;  /* 0x00007300ff0677ac */ /* 0x000eac0008000800 */
[----:B------:R-:W3:Y:S08]  /*0060*/  LDC.64 R4, c[0x0][0x388] ;  /* 0x0000e200ff047b82 */ /* 0x000ef00000000a00 */
[----:B------:R-:W4:Y:S08]  /*0070*/  LDC.64 R8, c[0x0][0x380] ;  /* 0x0000e000ff087b82 */ /* 0x000f300000000a00 */
[----:B------:R-:W5:Y:S01]  /*0080*/  LDC.64 R10, c[0x0][0x388] ;  /* 0x0000e200ff0a7b82 */ /* 0x000f620000000a00 */
[----:B0-----:R-:W-:Y:S01]  /*0090*/  IMAD R0, R7, UR4, R0 ;  /* 0x0000000407007c24 */ /* 0x001fe2000f8e0200 */
[----:B------:R-:W0:Y:S04]  /*00a0*/  LDCU.64 UR4, c[0x0][0x358] ;  /* 0x00006b00ff0477ac */ /* 0x000e280008000a00 */
[----:B------:R-:W-:-:S04]  /*00b0*/  SHF.L.U32 R0, R0, 0x2, RZ ;  /* 0x0000000200007819 */ /* 0x000fc800000006ff */
[----:B--2---:R-:W-:-:S13]  /*00c0*/  ISETP.GE.AND P1, PT, R0, UR6, PT ;  /* 0x0000000600007c0c */ /* 0x004fda000bf26270 */
[C---:B-1----:R-:W-:Y:S01]  /*00d0*/  @!P1 IMAD.WIDE R2, R0.reuse, 0x4, R2 ;  /* 0x0000000400029825 */ /* 0x042fe200078e0202 */
[----:B------:R-:W1:Y:S03]  /*00e0*/  @!P1 LDC.64 R6, c[0x0][0x390] ;  /* 0x0000e400ff069b82 */ /* 0x000e660000000a00 */
[C---:B---3--:R-:W-:Y:S02]  /*00f0*/  @!P1 IMAD.WIDE R4, R0.reuse, 0x4, R4 ;  /* 0x0000000400049825 */ /* 0x048fe400078e0204 */
[----:B0-----:R-:W2:Y:S04]  /*0100*/  @!P1 LDG.E R2, desc[UR4][R2.64] ;  /* 0x0000000402029981 */ /* 0x001ea8000c1e1900 */
[----:B------:R-:W2:Y:S01]  /*0110*/  @!P1 LDG.E R5, desc[UR4][R4.64] ;  /* 0x0000000404059981 */ /* 0x000ea2000c1e1900 */
[----:B------:R-:W-:-:S04]  /*0120*/  IADD3 R12, PT, PT, R0, 0x1, RZ ;  /* 0x00000001000c7810 */ /* 0x000fc80007ffe0ff */
[----:B------:R-:W-:Y:S01]  /*0130*/  ISETP.GE.AND P0, PT, R12, UR6, PT ;  /* 0x000000060c007c0c */ /* 0x000fe2000bf06270 */
[----:B-1----:R-:W-:-:S12]  /*0140*/  @!P1 IMAD.WIDE R6, R0, 0x4, R6 ;  /* 0x0000000400069825 */ /* 0x002fd800078e0206 */
[----:B----4-:R-:W-:-:S04]  /*0150*/  @!P0 IMAD.WIDE R8, R0, 0x4, R8 ;  /* 0x0000000400088825 */ /* 0x010fc800078e0208 */
[----:B-----5:R-:W-:-:S04]  /*0160*/  @!P0 IMAD.WIDE R10, R0, 0x4, R10 ;  /* 0x00000004000a8825 */ /* 0x020fc800078e020a */
[----:B--2---:R-:W-:Y:S02]  /*0170*/  @!P1 FADD R13, R2, R5 ;  /* 0x00000005020d9221 */ /* 0x004fe40000000000 */
[----:B------:R-:W0:Y:S03]  /*0180*/  @!P0 LDC.64 R2, c[0x0][0x390] ;  /* 0x0000e400ff028b82 */ /* 0x000e260000000a00 */
[----:B------:R1:W-:Y:S04]  /*0190*/  @!P1 STG.E desc[UR4][R6.64], R13 ;  /* 0x0000000d06009986 */ /* 0x0003e8000c101904 */
[----:B------:R-:W2:Y:S04]  /*01a0*/  @!P0 LDG.E R8, desc[UR4][R8.64+0x4] ;  /* 0x0000040408088981 */ /* 0x000ea8000c1e1900 */
[----:B------:R-:W2:Y:S01]  /*01b0*/  @!P0 LDG.E R11, desc[UR4][R10.64+0x4] ;  /* 0x000004040a0b8981 */ /* 0x000ea2000c1e1900 */
[C---:B------:R-:W-:Y:S01]  /*01c0*/  IADD3 R5, PT, PT, R0.reuse, 0x3, RZ ;  /* 0x0000000300057810 */ /* 0x040fe20007ffe0ff */
[----:B------:R-:W-:Y:S01]  /*01d0*/  BSSY.RECONVERGENT B0, `(.L_x_0) ;  /* 0x0000012000007945 */ /* 0x000fe20003800200 */
[----:B------:R-:W-:-:S02]  /*01e0*/  IADD3 R4, PT, PT, R0, 0x2, RZ ;  /* 0x0000000200047810 */ /* 0x000fc40007ffe0ff */
[----:B------:R-:W-:Y:S02]  /*01f0*/  ISETP.GE.AND P2, PT, R5, UR6, PT ;  /* 0x0000000605007c0c */ /* 0x000fe4000bf46270 */
[----:B------:R-:W-:Y:S01]  /*0200*/  ISETP.GE.AND P1, PT, R4, UR6, PT ;  /* 0x0000000604007c0c */ /* 0x000fe2000bf26270 */
[----:B0-----:R-:W-:-:S04]  /*0210*/  @!P0 IMAD.WIDE R2, R0, 0x4, R2 ;  /* 0x0000000400028825 */ /* 0x001fc800078e0202 */
[----:B--2---:R-:W-:-:S05]  /*0220*/  @!P0 FADD R5, R8, R11 ;  /* 0x0000000b08058221 */ /* 0x004fca0000000000 */
[----:B------:R1:W-:Y:S03]  /*0230*/  @!P0 STG.E desc[UR4][R2.64+0x4], R5 ;  /* 0x0000040502008986 */ /* 0x0003e6000c101904 */
[----:B------:R-:W-:Y:S05]  /*0240*/  @P1 BRA `(.L_x_1) ;  /* 0x0000000000281947 */ /* 0x000fea0003800000 */
[----:B-1----:R-:W0:Y:S08]  /*0250*/  LDC.64 R2, c[0x0][0x380] ;  /* 0x0000e000ff027b82 */ /* 0x002e300000000a00 */
[----:B------:R-:W1:Y:S08]  /*0260*/  LDC.64 R4, c[0x0][0x388] ;  /* 0x0000e200ff047b82 */ /* 0x000e700000000a00 */
[----:B------:R-:W2:Y:S01]  /*0270*/  LDC.64 R6, c[0x0][0x390] ;  /* 0x0000e400ff067b82 */ /* 0x000ea20000000a00 */
[----:B0-----:R-:W-:-:S06]  /*0280*/  IMAD.WIDE R2, R0, 0x4, R2 ;  /* 0x0000000400027825 */ /* 0x001fcc00078e0202 */
[----:B------:R-:W3:Y:S01]  /*0290*/  LDG.E R2, desc[UR4][R2.64+0x8] ;  /* 0x0000080402027981 */ /* 0x000ee2000c1e1900 */
[----:B-1----:R-:W-:-:S06]  /*02a0*/  IMAD.WIDE R4, R0, 0x4, R4 ;  /* 0x0000000400047825 */ /* 0x002fcc00078e0204 */
[----:B------:R-:W3:Y:S01]  /*02b0*/  LDG.E R5, desc[UR4][R4.64+0x8] ;  /* 0x0000080404057981 */ /* 0x000ee2000c1e1900 */
[----:B--2---:R-:W-:-:S04]  /*02c0*/  IMAD.WIDE R6, R0, 0x4, R6 ;  /* 0x0000000400067825 */ /* 0x004fc800078e0206 */
[----:B---3--:R-:W-:-:S05]  /*02d0*/  FADD R9, R2, R5 ;  /* 0x0000000502097221 */ /* 0x008fca0000000000 */
[----:B------:R0:W-:Y:S02]  /*02e0*/  STG.E desc[UR4][R6.64+0x8], R9 ;  /* 0x0000080906007986 */ /* 0x0001e4000c101904 */
.L_x_1:
[----:B------:R-:W-:Y:S05]  /*02f0*/  BSYNC.RECONVERGENT B0 ;  /* 0x0000000000007941 */ /* 0x000fea0003800200 */
.L_x_0:
[----:B------:R-:W-:Y:S05]  /*0300*/  @P2 EXIT ;  /* 0x000000000000294d */ /* 0x000fea0003800000 */
[----:B-1----:R-:W1:Y:S08]  /*0310*/  LDC.64 R2, c[0x0][0x380] ;  /* 0x0000e000ff027b82 */ /* 0x002e700000000a00 */
[----:B------:R-:W2:Y:S08]  /*0320*/  LDC.64 R4, c[0x0][0x388] ;  /* 0x0000e200ff047b82 */ /* 0x000eb00000000a00 */
[----:B0-----:R-:W0:Y:S01]  /*0330*/  LDC.64 R6, c[0x0][0x390] ;  /* 0x0000e400ff067b82 */ /* 0x001e220000000a00 */
[----:B-1----:R-:W-:-:S06]  /*0340*/  IMAD.WIDE R2, R0, 0x4, R2 ;  /* 0x0000000400027825 */ /* 0x002fcc00078e0202 */
[----:B------:R-:W3:Y:S01]  /*0350*/  LDG.E R2, desc[UR4][R2.64+0xc] ;  /* 0x00000c0402027981 */ /* 0x000ee2000c1e1900 */
[----:B--2---:R-:W-:-:S06]  /*0360*/  IMAD.WIDE R4, R0, 0x4, R4 ;  /* 0x0000000400047825 */ /* 0x004fcc00078e0204 */
[----:B------:R-:W3:Y:S01]  /*0370*/  LDG.E R5, desc[UR4][R4.64+0xc] ;  /* 0x00000c0404057981 */ /* 0x000ee2000c1e1900 */
[----:B0-----:R-:W-:-:S04]  /*0380*/  IMAD.WIDE R6, R0, 0x4, R6 ;  /* 0x0000000400067825 */ /* 0x001fc800078e0206 */
[----:B---3--:R-:W-:-:S05]  /*0390*/  FADD R9, R2, R5 ;  /* 0x0000000502097221 */ /* 0x008fca0000000000 */
[----:B------:R-:W-:Y:S01]  /*03a0*/  STG.E desc[UR4][R6.64+0xc], R9 ;  /* 0x00000c0906007986 */ /* 0x000fe2000c101904 */
[----:B------:R-:W-:Y:S05]  /*03b0*/  EXIT ;  /* 0x000000000000794d */ /* 0x000fea0003800000 */
.L_x_2:
[----:B------:R-:W-:-:S00]  /*03c0*/  BRA `(.L_x_2) ;  /* 0xfffffffc00fc7947 */ /* 0x000fc0000383ffff */
[----:B------:R-:W-:-:S00]  /*03d0*/  NOP ;  /* 0x0000000000007918 */ /* 0x000fc00000000000 */
        /* <DEDUP_REMOVED lines=10> */
.L_x_3:


//--------------------- .nv.shared.reserved.0     --------------------------
	.section	.nv.shared.reserved.0,"aw",@nobits
	.weak		__nv_reservedSMEM_offset_0_alias
	.size		__nv_reservedSMEM_offset_0_alias, 0, 64
	.other		__nv_reservedSMEM_offset_0_alias,@"STO_CUDA_RESERVED_SHARED STV_DEFAULT"
__nv_reservedSMEM_offset_0_alias:
	.zero		0
	.zero		64


//--------------------- .nv.constant0._Z12vecAddKernelPfS_S_i --------------------------
	.section	.nv.constant0._Z12vecAddKernelPfS_S_i,"a",@progbits
	.sectionflags	@""
	.align	4
.nv.constant0._Z12vecAddKernelPfS_S_i:
	.zero		924


//--------------------- SYMBOLS --------------------------

	.type		.nv.reservedSmem.offset0,@object
	.size		.nv.reservedSmem.offset0,0x4
